//
// Generated by NVIDIA NVVM Compiler
//
// Compiler Build ID: CL-36424714
// Cuda compilation tools, release 13.0, V13.0.88
// Based on NVVM 20.0.0
//

.version 9.0
.target sm_100
.address_size 64

	// .globl	_Z10kernel_onePii

.visible .entry _Z10kernel_onePii(
	.param .u64 .ptr .align 1 _Z10kernel_onePii_param_0,
	.param .u32 _Z10kernel_onePii_param_1
)
{
	.reg .pred 	%p<2>;
	.reg .b32 	%r<8>;
	.reg .b64 	%rd<7>;

	ld.param.u64 	%rd1, [_Z10kernel_onePii_param_0];
	cvta.to.global.u64 	%rd2, %rd1;
	mov.u32 	%r1, %tid.x;
	mov.u32 	%r2, %ntid.x;
	mov.u32 	%r3, %ctaid.x;
	mad.lo.s32 	%r4, %r2, %r3, %r1;
	mul.wide.s32 	%rd3, %r4, 4;
	add.s64 	%rd4, %rd2, %rd3;
	ld.global.u32 	%r5, [%rd4];
	and.b32  	%r6, %r5, 1;
	setp.eq.b32 	%p1, %r6, 1;
	selp.b64 	%rd5, 4, -4, %p1;
	add.s64 	%rd6, %rd4, %rd5;
	ld.global.u32 	%r7, [%rd6];
	st.global.u32 	[%rd4], %r7;
	ret;

}
	// .globl	_Z10kernel_twoPii
.visible .entry _Z10kernel_twoPii(
	.param .u64 .ptr .align 1 _Z10kernel_twoPii_param_0,
	.param .u32 _Z10kernel_twoPii_param_1
)
{
	.reg .pred 	%p<2>;
	.reg .b32 	%r<8>;
	.reg .b64 	%rd<7>;

	ld.param.u64 	%rd1, [_Z10kernel_twoPii_param_0];
	cvta.to.global.u64 	%rd2, %rd1;
	mov.u32 	%r1, %tid.x;
	mov.u32 	%r2, %ntid.x;
	mov.u32 	%r3, %ctaid.x;
	mad.lo.s32 	%r4, %r2, %r3, %r1;
	mul.wide.s32 	%rd3, %r4, 4;
	add.s64 	%rd4, %rd2, %rd3;
	ld.global.u32 	%r5, [%rd4];
	and.b32  	%r6, %r5, 1;
	setp.eq.b32 	%p1, %r6, 1;
	selp.b64 	%rd5, 4, -4, %p1;
	add.s64 	%rd6, %rd4, %rd5;
	ld.global.u32 	%r7, [%rd6];
	st.global.u32 	[%rd4], %r7;
	ret;

}


// ===== COMPILED SASS (sm_100) =====

	.target	sm_100

	.elftype	@"ET_EXEC"


//--------------------- .note.nv.tkinfo           --------------------------
	.section	.note.nv.tkinfo,"",@"SHT_NOTE"
	.sectionflags	@"SHF_NOTE_NV_TKINFO"
	.tkinfo
        /*0018*/ 	.word	0x00000002
        /*0030*/ 	.string	""
        /*0030*/ 	.string	"ptxas"
        /*0030*/ 	.string	"Cuda compilation tools, release 13.0, V13.0.88"
        /*0030*/ 	.string	"Build cuda_13.0.r13.0/compiler.36424714_0"
        /*0030*/ 	.string	"-arch sm_100 -m 64 "



//--------------------- .note.nv.cuinfo           --------------------------
	.section	.note.nv.cuinfo,"",@"SHT_NOTE"
	.sectionflags	@"SHF_NOTE_NV_CUINFO"
        /*0018*/ 	.short	0x0002
        /*001a*/ 	.short	0x0064
        /*001c*/ 	.short	0x0082
	.zero		2


//--------------------- .nv.info                  --------------------------
	.section	.nv.info,"",@"SHT_CUDA_INFO"
	.align	4


	//----- nvinfo : EIATTR_REGCOUNT
	.align		4
        /*0000*/ 	.byte	0x04, 0x2f
        /*0002*/ 	.short	(.L_1 - .L_0)
	.align		4
.L_0:
        /*0004*/ 	.word	index@(_Z10kernel_onePii)
        /*0008*/ 	.word	0x0000000a


	//----- nvinfo : EIATTR_FRAME_SIZE
	.align		4
.L_1:
        /*000c*/ 	.byte	0x04, 0x11
        /*000e*/ 	.short	(.L_3 - .L_2)
	.align		4
.L_2:
        /*0010*/ 	.word	index@(_Z10kernel_onePii)
        /*0014*/ 	.word	0x00000000


	//----- nvinfo : EIATTR_REGCOUNT
	.align		4
.L_3:
        /*0018*/ 	.byte	0x04, 0x2f
        /*001a*/ 	.short	(.L_5 - .L_4)
	.align		4
.L_4:
        /*001c*/ 	.word	index@(_Z10kernel_twoPii)
        /*0020*/ 	.word	0x0000000a


	//----- nvinfo : EIATTR_FRAME_SIZE
	.align		4
.L_5:
        /*0024*/ 	.byte	0x04, 0x11
        /*0026*/ 	.short	(.L_7 - .L_6)
	.align		4
.L_6:
        /*0028*/ 	.word	index@(_Z10kernel_twoPii)
        /*002c*/ 	.word	0x00000000


	//----- nvinfo : EIATTR_MIN_STACK_SIZE
	.align		4
.L_7:
        /*0030*/ 	.byte	0x04, 0x12
        /*0032*/ 	.short	(.L_9 - .L_8)
	.align		4
.L_8:
        /*0034*/ 	.word	index@(_Z10kernel_twoPii)
        /*0038*/ 	.word	0x00000000


	//----- nvinfo : EIATTR_MIN_STACK_SIZE
	.align		4
.L_9:
        /*003c*/ 	.byte	0x04, 0x12
        /*003e*/ 	.short	(.L_11 - .L_10)
	.align		4
.L_10:
        /*0040*/ 	.word	index@(_Z10kernel_onePii)
        /*0044*/ 	.word	0x00000000
.L_11:


//--------------------- .nv.compat                --------------------------
	.section	.nv.compat,"",@"SHT_CUDA_COMPAT_INFO"
	.align	4
        /*0000*/ 	.byte	0x02, 0x09, 0x00, 0x00, 0x02, 0x02, 0x01, 0x00, 0x02, 0x05, 0x05, 0x00, 0x03, 0x07, 0x01, 0x01
        /*0010*/ 	.byte	0x02, 0x03, 0x00, 0x00, 0x02, 0x06, 0x01, 0x00, 0x04, 0x0b, 0x08, 0x00, 0x09, 0x00, 0x00, 0x00
        /*0020*/ 	.byte	0x00, 0x00, 0x00, 0x00


//--------------------- .nv.info._Z10kernel_twoPii --------------------------
	.section	.nv.info._Z10kernel_twoPii,"",@"SHT_CUDA_INFO"
	.sectionflags	@""
	.align	4


	//----- nvinfo : EIATTR_CUDA_API_VERSION
	.align		4
        /*0000*/ 	.byte	0x04, 0x37
        /*0002*/ 	.short	(.L_13 - .L_12)
.L_12:
        /*0004*/ 	.word	0x00000082


	//----- nvinfo : EIATTR_KPARAM_INFO
	.align		4
.L_13:
        /*0008*/ 	.byte	0x04, 0x17
        /*000a*/ 	.short	(.L_15 - .L_14)
.L_14:
        /*000c*/ 	.word	0x00000000
        /*0010*/ 	.short	0x0001
        /*0012*/ 	.short	0x0008
        /*0014*/ 	.byte	0x00, 0xf0, 0x11, 0x00


	//----- nvinfo : EIATTR_KPARAM_INFO
	.align		4
.L_15:
        /*0018*/ 	.byte	0x04, 0x17
        /*001a*/ 	.short	(.L_17 - .L_16)
.L_16:
        /*001c*/ 	.word	0x00000000
        /*0020*/ 	.short	0x0000
        /*0022*/ 	.short	0x0000
        /*0024*/ 	.byte	0x00, 0xf5, 0x21, 0x00


	//----- nvinfo : EIATTR_SPARSE_MMA_MASK
	.align		4
.L_17:
        /*0028*/ 	.byte	0x03, 0x50
        /*002a*/ 	.short	0x0000


	//----- nvinfo : EIATTR_MAXREG_COUNT
	.align		4
        /*002c*/ 	.byte	0x03, 0x1b
        /*002e*/ 	.short	0x00ff


	//----- nvinfo : EIATTR_MERCURY_ISA_VERSION
	.align		4
        /*0030*/ 	.byte	0x03, 0x5f
        /*0032*/ 	.short	0x0101


	//----- nvinfo : EIATTR_VRC_CTA_INIT_COUNT
	.align		4
        /*0034*/ 	.byte	0x02, 0x4a
	.zero		1
	.zero		1


	//----- nvinfo : EIATTR_EXIT_INSTR_OFFSETS
	.align		4
        /*0038*/ 	.byte	0x04, 0x1c
        /*003a*/ 	.short	(.L_19 - .L_18)


	//   ....[0]....
.L_18:
        /*003c*/ 	.word	0x00000120


	//----- nvinfo : EIATTR_CBANK_PARAM_SIZE
	.align		4
.L_19:
        /*0040*/ 	.byte	0x03, 0x19
        /*0042*/ 	.short	0x000c


	//----- nvinfo : EIATTR_PARAM_CBANK
	.align		4
        /*0044*/ 	.byte	0x04, 0x0a
        /*0046*/ 	.short	(.L_21 - .L_20)
	.align		4
.L_20:
        /*0048*/ 	.word	index@(.nv.constant0._Z10kernel_twoPii)
        /*004c*/ 	.short	0x0380
        /*004e*/ 	.short	0x000c


	//----- nvinfo : EIATTR_SW_WAR
	.align		4
.L_21:
        /*0050*/ 	.byte	0x04, 0x36
        /*0052*/ 	.short	(.L_23 - .L_22)
.L_22:
        /*0054*/ 	.word	0x00000008
.L_23:


//--------------------- .nv.info._Z10kernel_onePii --------------------------
	.section	.nv.info._Z10kernel_onePii,"",@"SHT_CUDA_INFO"
	.sectionflags	@""
	.align	4


	//----- nvinfo : EIATTR_CUDA_API_VERSION
	.align		4
        /*0000*/ 	.byte	0x04, 0x37
        /*0002*/ 	.short	(.L_25 - .L_24)
.L_24:
        /*0004*/ 	.word	0x00000082


	//----- nvinfo : EIATTR_KPARAM_INFO
	.align		4
.L_25:
        /*0008*/ 	.byte	0x04, 0x17
        /*000a*/ 	.short	(.L_27 - .L_26)
.L_26:
        /*000c*/ 	.word	0x00000000
        /*0010*/ 	.short	0x0001
        /*0012*/ 	.short	0x0008
        /*0014*/ 	.byte	0x00, 0xf0, 0x11, 0x00


	//----- nvinfo : EIATTR_KPARAM_INFO
	.align		4
.L_27:
        /*0018*/ 	.byte	0x04, 0x17
        /*001a*/ 	.short	(.L_29 - .L_28)
.L_28:
        /*001c*/ 	.word	0x00000000
        /*0020*/ 	.short	0x0000
        /*0022*/ 	.short	0x0000
        /*0024*/ 	.byte	0x00, 0xf5, 0x21, 0x00


	//----- nvinfo : EIATTR_SPARSE_MMA_MASK
	.align		4
.L_29:
        /*0028*/ 	.byte	0x03, 0x50
        /*002a*/ 	.short	0x0000


	//----- nvinfo : EIATTR_MAXREG_COUNT
	.align		4
        /*002c*/ 	.byte	0x03, 0x1b
        /*002e*/ 	.short	0x00ff


	//----- nvinfo : EIATTR_MERCURY_ISA_VERSION
	.align		4
        /*0030*/ 	.byte	0x03, 0x5f
        /*0032*/ 	.short	0x0101


	//----- nvinfo : EIATTR_VRC_CTA_INIT_COUNT
	.align		4
        /*0034*/ 	.byte	0x02, 0x4a
	.zero		1
	.zero		1


	//----- nvinfo : EIATTR_EXIT_INSTR_OFFSETS
	.align		4
        /*0038*/ 	.byte	0x04, 0x1c
        /*003a*/ 	.short	(.L_31 - .L_30)


	//   ....[0]....
.L_30:
        /*003c*/ 	.word	0x00000120


	//----- nvinfo : EIATTR_CBANK_PARAM_SIZE
	.align		4
.L_31:
        /*0040*/ 	.byte	0x03, 0x19
        /*0042*/ 	.short	0x000c


	//----- nvinfo : EIATTR_PARAM_CBANK
	.align		4
        /*0044*/ 	.byte	0x04, 0x0a
        /*0046*/ 	.short	(.L_33 - .L_32)
	.align		4
.L_32:
        /*0048*/ 	.word	index@(.nv.constant0._Z10kernel_onePii)
        /*004c*/ 	.short	0x0380
        /*004e*/ 	.short	0x000c


	//----- nvinfo : EIATTR_SW_WAR
	.align		4
.L_33:
        /*0050*/ 	.byte	0x04, 0x36
        /*0052*/ 	.short	(.L_35 - .L_34)
.L_34:
        /*0054*/ 	.word	0x00000008
.L_35:


//--------------------- .nv.callgraph             --------------------------
	.section	.nv.callgraph,"",@"SHT_CUDA_CALLGRAPH"
	.align	4
	.sectionentsize	8
	.align		4
        /*0000*/ 	.word	0x00000000
	.align		4
        /*0004*/ 	.word	0xffffffff
	.align		4
        /*0008*/ 	.word	0x00000000
	.align		4
        /*000c*/ 	.word	0xfffffffe
	.align		4
        /*0010*/ 	.word	0x00000000
	.align		4
        /*0014*/ 	.word	0xfffffffd
	.align		4
        /*0018*/ 	.word	0x00000000
	.align		4
        /*001c*/ 	.word	0xfffffffc


//--------------------- .text._Z10kernel_twoPii   --------------------------
	.section	.text._Z10kernel_twoPii,"ax",@progbits
	.align	128
        .global         _Z10kernel_twoPii
        .type           _Z10kernel_twoPii,@function
        .size           _Z10kernel_twoPii,(.L_x_2 - _Z10kernel_twoPii)
        .other          _Z10kernel_twoPii,@"STO_CUDA_ENTRY STV_DEFAULT"
_Z10kernel_twoPii:
.text._Z10kernel_twoPii:
[----:B------:R-:W-:Y:S01]  /*0000*/  LDC R1, c[0x0][0x37c] ;  /* 0x0000df00ff017b82 */ /* 0x000fe20000000800 */
[----:B------:R-:W0:Y:S07]  /*0010*/  S2R R5, SR_TID.X ;  /* 0x0000000000057919 */ /* 0x000e2e0000002100 */
[----:B------:R-:W1:Y:S01]  /*0020*/  LDC.64 R2, c[0x0][0x380] ;  /* 0x0000e000ff027b82 */ /* 0x000e620000000a00 */
[----:B------:R-:W0:Y:S01]  /*0030*/  LDCU UR6, c[0x0][0x360] ;  /* 0x00006c00ff0677ac */ /* 0x000e220008000800 */
[----:B------:R-:W0:Y:S01]  /*0040*/  S2R R0, SR_CTAID.X ;  /* 0x0000000000007919 */ /* 0x000e220000002500 */
[----:B------:R-:W2:Y:S01]  /*0050*/  LDCU.64 UR4, c[0x0][0x358] ;  /* 0x00006b00ff0477ac */ /* 0x000ea20008000a00 */
[----:B0-----:R-:W-:-:S04]  /*0060*/  IMAD R5, R0, UR6, R5 ;  /* 0x0000000600057c24 */ /* 0x001fc8000f8e0205 */
[----:B-1----:R-:W-:-:S05]  /*0070*/  IMAD.WIDE R2, R5, 0x4, R2 ;  /* 0x0000000405027825 */ /* 0x002fca00078e0202 */
[----:B--2---:R-:W2:Y:S01]  /*0080*/  LDG.E R0, desc[UR4][R2.64] ;  /* 0x0000000402007981 */ /* 0x004ea2000c1e1900 */
[----:B------:R-:W-:Y:S01]  /*0090*/  IMAD.MOV.U32 R5, RZ, RZ, 0x4 ;  /* 0x00000004ff057424 */ /* 0x000fe200078e00ff */
[----:B--2---:R-:W-:-:S04]  /*00a0*/  LOP3.LUT R0, R0, 0x1, RZ, 0xc0, !PT ;  /* 0x0000000100007812 */ /* 0x004fc800078ec0ff */
[----:B------:R-:W-:-:S04]  /*00b0*/  ISETP.NE.U32.AND P0, PT, R0, 0x1, PT ;  /* 0x000000010000780c */ /* 0x000fc80003f05070 */
[----:B------:R-:W-:Y:S02]  /*00c0*/  SEL R5, R5, 0xfffffffc, !P0 ;  /* 0xfffffffc05057807 */ /* 0x000fe40004000000 */
[----:B------:R-:W-:Y:S02]  /*00d0*/  SEL R7, RZ, 0xffffffff, !P0 ;  /* 0xffffffffff077807 */ /* 0x000fe40004000000 */
[----:B------:R-:W-:-:S05]  /*00e0*/  IADD3 R4, P0, PT, R2, R5, RZ ;  /* 0x0000000502047210 */ /* 0x000fca0007f1e0ff */
[----:B------:R-:W-:-:S06]  /*00f0*/  IMAD.X R5, R3, 0x1, R7, P0 ;  /* 0x0000000103057824 */ /* 0x000fcc00000e0607 */
[----:B------:R-:W2:Y:S04]  /*0100*/  LDG.E R5, desc[UR4][R4.64] ;  /* 0x0000000404057981 */ /* 0x000ea8000c1e1900 */
[----:B--2---:R-:W-:Y:S01]  /*0110*/  STG.E desc[UR4][R2.64], R5 ;  /* 0x0000000502007986 */ /* 0x004fe2000c101904 */
[----:B------:R-:W-:Y:S05]  /*0120*/  EXIT ;  /* 0x000000000000794d */ /* 0x000fea0003800000 */
.L_x_0:
[----:B------:R-:W-:-:S00]  /*0130*/  BRA `(.L_x_0) ;  /* 0xfffffffc00fc7947 */ /* 0x000fc0000383ffff */
[----:B------:R-:W-:-:S00]  /*0140*/  NOP ;  /* 0x0000000000007918 */ /* 0x000fc00000000000 */
        /* <DEDUP_REMOVED lines=11> */
.L_x_2:


//--------------------- .text._Z10kernel_onePii   --------------------------
	.section	.text._Z10kernel_onePii,"ax",@progbits
	.align	128
        .global         _Z10kernel_onePii
        .type           _Z10kernel_onePii,@function
        .size           _Z10kernel_onePii,(.L_x_3 - _Z10kernel_onePii)
        .other          _Z10kernel_onePii,@"STO_CUDA_ENTRY STV_DEFAULT"
_Z10kernel_onePii:
.text._Z10kernel_onePii:
        /* <DEDUP_REMOVED lines=19> */
.L_x_1:
        /* <DEDUP_REMOVED lines=13> */
.L_x_3:


//--------------------- .nv.shared.reserved.0     --------------------------
	.section	.nv.shared.reserved.0,"aw",@nobits
	.weak		__nv_reservedSMEM_offset_0_alias
	.size		__nv_reservedSMEM_offset_0_alias, 0, 64
	.other		__nv_reservedSMEM_offset_0_alias,@"STO_CUDA_RESERVED_SHARED STV_DEFAULT"
__nv_reservedSMEM_offset_0_alias:
	.zero		0
	.zero		64


//--------------------- .nv.constant0._Z10kernel_twoPii --------------------------
	.section	.nv.constant0._Z10kernel_twoPii,"a",@progbits
	.sectionflags	@""
	.align	4
.nv.constant0._Z10kernel_twoPii:
	.zero		908


//--------------------- .nv.constant0._Z10kernel_onePii --------------------------
	.section	.nv.constant0._Z10kernel_onePii,"a",@progbits
	.sectionflags	@""
	.align	4
.nv.constant0._Z10kernel_onePii:
	.zero		908


//--------------------- SYMBOLS --------------------------

	.type		.nv.reservedSmem.offset0,@object
	.size		.nv.reservedSmem.offset0,0x4
